	.headerflags	@"EF_CUDA_TEXMODE_UNIFIED EF_CUDA_64BIT_ADDRESS EF_CUDA_ACCELERATORS EF_CUDA_SM90 EF_CUDA_VIRTUAL_SM(EF_CUDA_SM90)"
	.elftype	@"ET_EXEC"


//--------------------- .nv.info                  --------------------------
	.section	.nv.info,"",@"SHT_CUDA_INFO"
	.align	4


	//----- nvinfo : EIATTR_REGCOUNT
	.align		4
        /*0000*/ 	.byte	0x04, 0x2f
        /*0002*/ 	.short	(.L_1 - .L_0)
	.align		4
.L_0:
        /*0004*/ 	.word	index@(triton_poi_fused_add_convolution_mul_6)
        /*0008*/ 	.word	0x00000010


	//----- nvinfo : EIATTR_MIN_STACK_SIZE
	.align		4
.L_1:
        /*000c*/ 	.byte	0x04, 0x12
        /*000e*/ 	.short	(.L_3 - .L_2)
	.align		4
.L_2:
        /*0010*/ 	.word	index@(triton_poi_fused_add_convolution_mul_6)
        /*0014*/ 	.word	0x00000000


	//----- nvinfo : EIATTR_FRAME_SIZE
	.align		4
.L_3:
        /*0018*/ 	.byte	0x04, 0x11
        /*001a*/ 	.short	(.L_5 - .L_4)
	.align		4
.L_4:
        /*001c*/ 	.word	index@(triton_poi_fused_add_convolution_mul_6)
        /*0020*/ 	.word	0x00000000


	//----- nvinfo : EIATTR_MIN_STACK_SIZE
	.align		4
.L_5:
        /*0024*/ 	.byte	0x04, 0x12
        /*0026*/ 	.short	(.L_7 - .L_6)
	.align		4
.L_6:
        /*0028*/ 	.word	index@(triton_poi_fused_add_convolution_mul_6)
        /*002c*/ 	.word	0x00000000
.L_7:


//--------------------- .nv.info.triton_poi_fused_add_convolution_mul_6 --------------------------
	.section	.nv.info.triton_poi_fused_add_convolution_mul_6,"",@"SHT_CUDA_INFO"
	.sectionflags	@""
	.align	4


	//----- nvinfo : EIATTR_CUDA_API_VERSION
	.align		4
        /*0000*/ 	.byte	0x04, 0x37
        /*0002*/ 	.short	(.L_9 - .L_8)
.L_8:
        /*0004*/ 	.word	0x0000007c


	//----- nvinfo : EIATTR_KPARAM_INFO
	.align		4
.L_9:
        /*0008*/ 	.byte	0x04, 0x17
        /*000a*/ 	.short	(.L_11 - .L_10)
.L_10:
        /*000c*/ 	.word	0x00000000
        /*0010*/ 	.short	0x0004
        /*0012*/ 	.short	0x0020
        /*0014*/ 	.byte	0x00, 0xf0, 0x11, 0x00


	//----- nvinfo : EIATTR_KPARAM_INFO
	.align		4
.L_11:
        /*0018*/ 	.byte	0x04, 0x17
        /*001a*/ 	.short	(.L_13 - .L_12)
.L_12:
        /*001c*/ 	.word	0x00000000
        /*0020*/ 	.short	0x0003
        /*0022*/ 	.short	0x0018
        /*0024*/ 	.byte	0x00, 0xf4, 0x21, 0x00


	//----- nvinfo : EIATTR_KPARAM_INFO
	.align		4
.L_13:
        /*0028*/ 	.byte	0x04, 0x17
        /*002a*/ 	.short	(.L_15 - .L_14)
.L_14:
        /*002c*/ 	.word	0x00000000
        /*0030*/ 	.short	0x0002
        /*0032*/ 	.short	0x0010
        /*0034*/ 	.byte	0x00, 0xf4, 0x21, 0x00


	//----- nvinfo : EIATTR_KPARAM_INFO
	.align		4
.L_15:
        /*0038*/ 	.byte	0x04, 0x17
        /*003a*/ 	.short	(.L_17 - .L_16)
.L_16:
        /*003c*/ 	.word	0x00000000
        /*0040*/ 	.short	0x0001
        /*0042*/ 	.short	0x0008
        /*0044*/ 	.byte	0x00, 0xf4, 0x21, 0x00


	//----- nvinfo : EIATTR_KPARAM_INFO
	.align		4
.L_17:
        /*0048*/ 	.byte	0x04, 0x17
        /*004a*/ 	.short	(.L_19 - .L_18)
.L_18:
        /*004c*/ 	.word	0x00000000
        /*0050*/ 	.short	0x0000
        /*0052*/ 	.short	0x0000
        /*0054*/ 	.byte	0x00, 0xf4, 0x21, 0x00


	//----- nvinfo : EIATTR_SPARSE_MMA_MASK
	.align		4
.L_19:
        /*0058*/ 	.byte	0x03, 0x50
        /*005a*/ 	.short	0x0000


	//----- nvinfo : EIATTR_MAXREG_COUNT
	.align		4
        /*005c*/ 	.byte	0x03, 0x1b
        /*005e*/ 	.short	0x00ff


	//----- nvinfo : EIATTR_EXIT_INSTR_OFFSETS
	.align		4
        /*0060*/ 	.byte	0x04, 0x1c
        /*0062*/ 	.short	(.L_21 - .L_20)


	//   ....[0]....
.L_20:
        /*0064*/ 	.word	0x00000200


	//   ....[1]....
        /*0068*/ 	.word	0x00000220


	//----- nvinfo : EIATTR_REQNTID
	.align		4
.L_21:
        /*006c*/ 	.byte	0x04, 0x10
        /*006e*/ 	.short	(.L_23 - .L_22)
.L_22:
        /*0070*/ 	.word	0x00000080
        /*0074*/ 	.word	0x00000001
        /*0078*/ 	.word	0x00000001


	//----- nvinfo : EIATTR_CBANK_PARAM_SIZE
	.align		4
.L_23:
        /*007c*/ 	.byte	0x03, 0x19
        /*007e*/ 	.short	0x0024


	//----- nvinfo : EIATTR_PARAM_CBANK
	.align		4
        /*0080*/ 	.byte	0x04, 0x0a
        /*0082*/ 	.short	(.L_25 - .L_24)
	.align		4
.L_24:
        /*0084*/ 	.word	index@(.nv.constant0.triton_poi_fused_add_convolution_mul_6)
        /*0088*/ 	.short	0x0210
        /*008a*/ 	.short	0x0024


	//----- nvinfo : EIATTR_SW_WAR
	.align		4
.L_25:
        /*008c*/ 	.byte	0x04, 0x36
        /*008e*/ 	.short	(.L_27 - .L_26)
.L_26:
        /*0090*/ 	.word	0x00000008
.L_27:


//--------------------- .nv.callgraph             --------------------------
	.section	.nv.callgraph,"",@"SHT_CUDA_CALLGRAPH"
	.align	4
	.sectionentsize	8
	.align		4
        /*0000*/ 	.word	0x00000000
	.align		4
        /*0004*/ 	.word	0xffffffff
	.align		4
        /*0008*/ 	.word	0x00000000
	.align		4
        /*000c*/ 	.word	0xfffffffe
	.align		4
        /*0010*/ 	.word	0x00000000
	.align		4
        /*0014*/ 	.word	0xfffffffd
	.align		4
        /*0018*/ 	.word	0x00000000
	.align		4
        /*001c*/ 	.word	0xfffffffc


//--------------------- .text.triton_poi_fused_add_convolution_mul_6 --------------------------
	.section	.text.triton_poi_fused_add_convolution_mul_6,"ax",@progbits
	.align	128
        .global         triton_poi_fused_add_convolution_mul_6
        .type           triton_poi_fused_add_convolution_mul_6,@function
        .size           triton_poi_fused_add_convolution_mul_6,(.L_x_1 - triton_poi_fused_add_convolution_mul_6)
        .other          triton_poi_fused_add_convolution_mul_6,@"STO_CUDA_ENTRY STV_DEFAULT"
triton_poi_fused_add_convolution_mul_6:
.text.triton_poi_fused_add_convolution_mul_6:
[----:B------:R-:W0:Y:S02]  /*0000*/  LDC R1, c[0x0][0x28] ;  /* 0x00000a00ff017b82 */ /* 0x000e240000000800 */
[----:B------:R-:W1:Y:S01]  /*0010*/  S2R R0, SR_TID.X ;  /* 0x0000000000007919 */ /* 0x000e620000002100 */
[----:B------:R-:W2:Y:S01]  /*0020*/  LDC.64 R6, c[0x0][0x218] ;  /* 0x00008600ff067b82 */ /* 0x000ea20000000a00 */
[----:B------:R-:W-:Y:S01]  /*0030*/  ULDC.64 UR4, c[0x0][0x208] ;  /* 0x0000820000047ab9 */ /* 0x000fe20000000a00 */
[----:B------:R-:W3:Y:S06]  /*0040*/  S2R R11, SR_CTAID.X ;  /* 0x00000000000b7919 */ /* 0x000eec0000002500 */
[----:B------:R-:W4:Y:S08]  /*0050*/  LDC.64 R4, c[0x0][0x210] ;  /* 0x00008400ff047b82 */ /* 0x000f300000000a00 */
[----:B------:R-:W5:Y:S01]  /*0060*/  LDC.64 R8, c[0x0][0x220] ;  /* 0x00008800ff087b82 */ /* 0x000f620000000a00 */
[----:B-1----:R-:W-:-:S02]  /*0070*/  LOP3.LUT R0, R0, 0x7f, RZ, 0xc0, !PT ;  /* 0x0000007f00007812 */ /* 0x002fc400078ec0ff */
[----:B---3--:R-:W-:-:S03]  /*0080*/  SHF.R.S32.HI R2, RZ, 0x18, R11 ;  /* 0x00000018ff027819 */ /* 0x008fc6000001140b */
[----:B------:R-:W-:Y:S01]  /*0090*/  IMAD R11, R11, 0x80, R0 ;  /* 0x000000800b0b7824 */ /* 0x000fe200078e0200 */
[----:B------:R-:W-:-:S03]  /*00a0*/  SGXT R0, R2, 0x1 ;  /* 0x000000010200781a */ /* 0x000fc60000000200 */
[C---:B----4-:R-:W-:Y:S01]  /*00b0*/  IMAD.WIDE R4, R11.reuse, 0x4, R4 ;  /* 0x000000040b047825 */ /* 0x050fe200078e0204 */
[----:B------:R-:W1:Y:S01]  /*00c0*/  LDC.64 R2, c[0x0][0x228] ;  /* 0x00008a00ff027b82 */ /* 0x000e620000000a00 */
[----:B------:R-:W-:Y:S02]  /*00d0*/  ISETP.GE.AND P0, PT, R11, 0x100, PT ;  /* 0x000001000b00780c */ /* 0x000fe40003f06270 */
[----:B------:R-:W-:-:S04]  /*00e0*/  LEA.HI R0, R0, R11, RZ, 0x4 ;  /* 0x0000000b00007211 */ /* 0x000fc800078f20ff */
[----:B------:R-:W-:-:S04]  /*00f0*/  SHF.R.S32.HI R0, RZ, 0x4, R0 ;  /* 0x00000004ff007819 */ /* 0x000fc80000011400 */
[----:B------:R-:W-:-:S04]  /*0100*/  LEA.HI R10, R0, R0, RZ, 0x2 ;  /* 0x00000000000a7211 */ /* 0x000fc800078f10ff */
[----:B------:R-:W-:-:S05]  /*0110*/  LOP3.LUT R13, R10, 0xfffffffc, RZ, 0xc0, !PT ;  /* 0xfffffffc0a0d7812 */ /* 0x000fca00078ec0ff */
[----:B------:R-:W-:Y:S02]  /*0120*/  IMAD.IADD R13, R0, 0x1, -R13 ;  /* 0x00000001000d7824 */ /* 0x000fe400078e0a0d */
[----:B------:R-:W-:Y:S02]  /*0130*/  IMAD.MOV.U32 R0, RZ, RZ, RZ ;  /* 0x000000ffff007224 */ /* 0x000fe400078e00ff */
[----:B--2---:R-:W-:Y:S01]  /*0140*/  IMAD.WIDE R6, R13, 0x4, R6 ;  /* 0x000000040d067825 */ /* 0x004fe200078e0206 */
[----:B------:R-:W-:-:S03]  /*0150*/  HFMA2.MMA R13, -RZ, RZ, 0, 0 ;  /* 0x00000000ff0d7435 */ /* 0x000fc600000001ff */
[C---:B-----5:R-:W-:Y:S01]  /*0160*/  IMAD.WIDE R8, R11.reuse, 0x4, R8 ;  /* 0x000000040b087825 */ /* 0x060fe200078e0208 */
[----:B------:R-:W2:Y:S03]  /*0170*/  @!P0 LDG.E R0, desc[UR4][R4.64] ;  /* 0x0000000404008981 */ /* 0x000ea6000c1e1900 */
[----:B-1----:R-:W-:Y:S01]  /*0180*/  IMAD.WIDE R2, R11, 0x4, R2 ;  /* 0x000000040b027825 */ /* 0x002fe200078e0202 */
[----:B------:R-:W-:Y:S02]  /*0190*/  CS2R R10, SRZ ;  /* 0x00000000000a7805 */ /* 0x000fe4000001ff00 */
[----:B------:R-:W2:Y:S04]  /*01a0*/  @!P0 LDG.E.EL R13, desc[UR4][R6.64] ;  /* 0x00000004060d8981 */ /* 0x000ea8000c2e1900 */
[----:B------:R-:W3:Y:S04]  /*01b0*/  @!P0 LDG.E R10, desc[UR4][R8.64] ;  /* 0x00000004080a8981 */ /* 0x000ee8000c1e1900 */
[----:B------:R-:W4:Y:S01]  /*01c0*/  @!P0 LDG.E R11, desc[UR4][R2.64] ;  /* 0x00000004020b8981 */ /* 0x000f22000c1e1900 */
[----:B--2---:R-:W-:-:S04]  /*01d0*/  FADD R13, R13, R0 ;  /* 0x000000000d0d7221 */ /* 0x004fc80000000000 */
[----:B---3--:R-:W-:-:S04]  /*01e0*/  FFMA R10, R13, 0.20000000298023223877, R10 ;  /* 0x3e4ccccd0d0a7823 */ /* 0x008fc8000000000a */
[----:B----4-:R-:W-:Y:S01]  /*01f0*/  FFMA R11, R10, 0.20000000298023223877, R11 ;  /* 0x3e4ccccd0a0b7823 */ /* 0x010fe2000000000b */
[----:B------:R-:W-:Y:S06]  /*0200*/  @P0 EXIT ;  /* 0x000000000000094d */ /* 0x000fec0003800000 */
[----:B------:R-:W-:Y:S01]  /*0210*/  STG.E desc[UR4][R4.64], R11 ;  /* 0x0000000b04007986 */ /* 0x000fe2000c101904 */
[----:B------:R-:W-:Y:S05]  /*0220*/  EXIT ;  /* 0x000000000000794d */ /* 0x000fea0003800000 */
.L_x_0:
[----:B------:R-:W-:-:S00]  /*0230*/  BRA `(.L_x_0) ;  /* 0xfffffffc00fc7947 */ /* 0x000fc0000383ffff */
[----:B------:R-:W-:-:S00]  /*0240*/  NOP ;  /* 0x0000000000007918 */ /* 0x000fc00000000000 */
        /* <DEDUP_REMOVED lines=11> */
.L_x_1:


//--------------------- .nv.constant0.triton_poi_fused_add_convolution_mul_6 --------------------------
	.section	.nv.constant0.triton_poi_fused_add_convolution_mul_6,"a",@progbits
	.sectionflags	@""
	.align	4
.nv.constant0.triton_poi_fused_add_convolution_mul_6:
	.zero		564
